//
// Generated by NVIDIA NVVM Compiler
//
// Compiler Build ID: CL-36424714
// Cuda compilation tools, release 13.0, V13.0.88
// Based on NVVM 20.0.0
//

.version 9.0
.target sm_100
.address_size 64

	// .globl	_Z11QuantKerneliiPfPiPKf

.visible .entry _Z11QuantKerneliiPfPiPKf(
	.param .u32 _Z11QuantKerneliiPfPiPKf_param_0,
	.param .u32 _Z11QuantKerneliiPfPiPKf_param_1,
	.param .u64 .ptr .align 1 _Z11QuantKerneliiPfPiPKf_param_2,
	.param .u64 .ptr .align 1 _Z11QuantKerneliiPfPiPKf_param_3,
	.param .u64 .ptr .align 1 _Z11QuantKerneliiPfPiPKf_param_4
)
{
	.reg .pred 	%p<26>;
	.reg .b32 	%r<74>;
	.reg .b32 	%f<72>;
	.reg .b64 	%rd<21>;

	ld.param.u32 	%r27, [_Z11QuantKerneliiPfPiPKf_param_0];
	ld.param.u32 	%r26, [_Z11QuantKerneliiPfPiPKf_param_1];
	ld.param.u64 	%rd6, [_Z11QuantKerneliiPfPiPKf_param_2];
	ld.param.u64 	%rd5, [_Z11QuantKerneliiPfPiPKf_param_3];
	ld.param.u64 	%rd7, [_Z11QuantKerneliiPfPiPKf_param_4];
	cvta.to.global.u64 	%rd1, %rd7;
	cvta.to.global.u64 	%rd8, %rd6;
	mov.u32 	%r28, %tid.x;
	mov.u32 	%r29, %ctaid.x;
	mov.u32 	%r30, %ntid.x;
	mad.lo.s32 	%r1, %r29, %r30, %r28;
	mul.wide.s32 	%rd9, %r1, 4;
	add.s64 	%rd10, %rd8, %rd9;
	ld.global.f32 	%f1, [%rd10];
	ld.global.f32 	%f10, [%rd1];
	sub.f32 	%f11, %f1, %f10;
	abs.f32 	%f70, %f11;
	setp.ge.s32 	%p1, %r1, %r27;
	@%p1 bra 	$L__BB0_15;
	setp.lt.s32 	%p2, %r26, 2;
	mov.b32 	%r73, 0;
	@%p2 bra 	$L__BB0_14;
	add.s32 	%r2, %r26, -1;
	add.s32 	%r35, %r26, -2;
	and.b32  	%r3, %r2, 7;
	setp.lt.u32 	%p3, %r35, 7;
	mov.b32 	%r73, 0;
	mov.b32 	%r68, 1;
	@%p3 bra 	$L__BB0_6;
	and.b32  	%r4, %r2, -8;
	add.s64 	%rd20, %rd1, 16;
	mov.b32 	%r62, 0;
	mov.u32 	%r73, %r62;
$L__BB0_4:
	.pragma "nounroll";
	add.s32 	%r37, %r62, 1;
	ld.global.f32 	%f12, [%rd20+-12];
	sub.f32 	%f13, %f1, %f12;
	abs.f32 	%f14, %f13;
	setp.lt.f32 	%p4, %f14, %f70;
	selp.b32 	%r38, %r37, %r73, %p4;
	selp.f32 	%f15, %f14, %f70, %p4;
	ld.global.f32 	%f16, [%rd20+-8];
	sub.f32 	%f17, %f1, %f16;
	abs.f32 	%f18, %f17;
	setp.lt.f32 	%p5, %f18, %f15;
	add.s32 	%r39, %r62, 2;
	selp.b32 	%r40, %r39, %r38, %p5;
	selp.f32 	%f19, %f18, %f15, %p5;
	ld.global.f32 	%f20, [%rd20+-4];
	sub.f32 	%f21, %f1, %f20;
	abs.f32 	%f22, %f21;
	setp.lt.f32 	%p6, %f22, %f19;
	add.s32 	%r41, %r62, 3;
	selp.b32 	%r42, %r41, %r40, %p6;
	selp.f32 	%f23, %f22, %f19, %p6;
	ld.global.f32 	%f24, [%rd20];
	sub.f32 	%f25, %f1, %f24;
	abs.f32 	%f26, %f25;
	setp.lt.f32 	%p7, %f26, %f23;
	add.s32 	%r43, %r62, 4;
	selp.b32 	%r44, %r43, %r42, %p7;
	selp.f32 	%f27, %f26, %f23, %p7;
	ld.global.f32 	%f28, [%rd20+4];
	sub.f32 	%f29, %f1, %f28;
	abs.f32 	%f30, %f29;
	setp.lt.f32 	%p8, %f30, %f27;
	add.s32 	%r45, %r62, 5;
	selp.b32 	%r46, %r45, %r44, %p8;
	selp.f32 	%f31, %f30, %f27, %p8;
	ld.global.f32 	%f32, [%rd20+8];
	sub.f32 	%f33, %f1, %f32;
	abs.f32 	%f34, %f33;
	setp.lt.f32 	%p9, %f34, %f31;
	add.s32 	%r47, %r62, 6;
	selp.b32 	%r48, %r47, %r46, %p9;
	selp.f32 	%f35, %f34, %f31, %p9;
	ld.global.f32 	%f36, [%rd20+12];
	sub.f32 	%f37, %f1, %f36;
	abs.f32 	%f38, %f37;
	setp.lt.f32 	%p10, %f38, %f35;
	add.s32 	%r49, %r62, 7;
	selp.b32 	%r50, %r49, %r48, %p10;
	selp.f32 	%f39, %f38, %f35, %p10;
	ld.global.f32 	%f40, [%rd20+16];
	sub.f32 	%f41, %f1, %f40;
	abs.f32 	%f42, %f41;
	setp.lt.f32 	%p11, %f42, %f39;
	add.s32 	%r62, %r62, 8;
	selp.b32 	%r73, %r62, %r50, %p11;
	selp.f32 	%f70, %f42, %f39, %p11;
	add.s64 	%rd20, %rd20, 32;
	setp.ne.s32 	%p12, %r62, %r4;
	@%p12 bra 	$L__BB0_4;
	add.s32 	%r68, %r62, 1;
$L__BB0_6:
	setp.eq.s32 	%p13, %r3, 0;
	@%p13 bra 	$L__BB0_14;
	and.b32  	%r13, %r2, 3;
	setp.lt.u32 	%p14, %r3, 4;
	@%p14 bra 	$L__BB0_9;
	mul.wide.u32 	%rd11, %r68, 4;
	add.s64 	%rd12, %rd1, %rd11;
	ld.global.f32 	%f43, [%rd12];
	sub.f32 	%f44, %f1, %f43;
	abs.f32 	%f45, %f44;
	setp.lt.f32 	%p15, %f45, %f70;
	selp.b32 	%r52, %r68, %r73, %p15;
	selp.f32 	%f46, %f45, %f70, %p15;
	add.s32 	%r53, %r68, 1;
	ld.global.f32 	%f47, [%rd12+4];
	sub.f32 	%f48, %f1, %f47;
	abs.f32 	%f49, %f48;
	setp.lt.f32 	%p16, %f49, %f46;
	selp.b32 	%r54, %r53, %r52, %p16;
	selp.f32 	%f50, %f49, %f46, %p16;
	add.s32 	%r55, %r68, 2;
	ld.global.f32 	%f51, [%rd12+8];
	sub.f32 	%f52, %f1, %f51;
	abs.f32 	%f53, %f52;
	setp.lt.f32 	%p17, %f53, %f50;
	selp.b32 	%r56, %r55, %r54, %p17;
	selp.f32 	%f54, %f53, %f50, %p17;
	add.s32 	%r57, %r68, 3;
	ld.global.f32 	%f55, [%rd12+12];
	sub.f32 	%f56, %f1, %f55;
	abs.f32 	%f57, %f56;
	setp.lt.f32 	%p18, %f57, %f54;
	selp.b32 	%r73, %r57, %r56, %p18;
	selp.f32 	%f70, %f57, %f54, %p18;
	add.s32 	%r68, %r68, 4;
$L__BB0_9:
	setp.eq.s32 	%p19, %r13, 0;
	@%p19 bra 	$L__BB0_14;
	setp.eq.s32 	%p20, %r13, 1;
	@%p20 bra 	$L__BB0_12;
	mul.wide.u32 	%rd13, %r68, 4;
	add.s64 	%rd14, %rd1, %rd13;
	ld.global.f32 	%f58, [%rd14];
	sub.f32 	%f59, %f1, %f58;
	abs.f32 	%f60, %f59;
	setp.lt.f32 	%p21, %f60, %f70;
	selp.b32 	%r59, %r68, %r73, %p21;
	selp.f32 	%f61, %f60, %f70, %p21;
	add.s32 	%r60, %r68, 1;
	ld.global.f32 	%f62, [%rd14+4];
	sub.f32 	%f63, %f1, %f62;
	abs.f32 	%f64, %f63;
	setp.lt.f32 	%p22, %f64, %f61;
	selp.b32 	%r73, %r60, %r59, %p22;
	selp.f32 	%f70, %f64, %f61, %p22;
	add.s32 	%r68, %r68, 2;
$L__BB0_12:
	and.b32  	%r61, %r2, 1;
	setp.eq.b32 	%p23, %r61, 1;
	not.pred 	%p24, %p23;
	@%p24 bra 	$L__BB0_14;
	mul.wide.u32 	%rd15, %r68, 4;
	add.s64 	%rd16, %rd1, %rd15;
	ld.global.f32 	%f65, [%rd16];
	sub.f32 	%f66, %f1, %f65;
	abs.f32 	%f67, %f66;
	setp.lt.f32 	%p25, %f67, %f70;
	selp.b32 	%r73, %r68, %r73, %p25;
$L__BB0_14:
	cvta.to.global.u64 	%rd17, %rd5;
	add.s64 	%rd19, %rd17, %rd9;
	st.global.u32 	[%rd19], %r73;
$L__BB0_15:
	ret;

}


// ===== COMPILED SASS (sm_100) =====

	.target	sm_100

	.elftype	@"ET_EXEC"


//--------------------- .note.nv.tkinfo           --------------------------
	.section	.note.nv.tkinfo,"",@"SHT_NOTE"
	.sectionflags	@"SHF_NOTE_NV_TKINFO"
	.tkinfo
        /*0018*/ 	.word	0x00000002
        /*0030*/ 	.string	""
        /*0030*/ 	.string	"ptxas"
        /*0030*/ 	.string	"Cuda compilation tools, release 13.0, V13.0.88"
        /*0030*/ 	.string	"Build cuda_13.0.r13.0/compiler.36424714_0"
        /*0030*/ 	.string	"-arch sm_100 -m 64 "



//--------------------- .note.nv.cuinfo           --------------------------
	.section	.note.nv.cuinfo,"",@"SHT_NOTE"
	.sectionflags	@"SHF_NOTE_NV_CUINFO"
        /*0018*/ 	.short	0x0002
        /*001a*/ 	.short	0x0064
        /*001c*/ 	.short	0x0082
	.zero		2


//--------------------- .nv.info                  --------------------------
	.section	.nv.info,"",@"SHT_CUDA_INFO"
	.align	4


	//----- nvinfo : EIATTR_REGCOUNT
	.align		4
        /*0000*/ 	.byte	0x04, 0x2f
        /*0002*/ 	.short	(.L_1 - .L_0)
	.align		4
.L_0:
        /*0004*/ 	.word	index@(_Z11QuantKerneliiPfPiPKf)
        /*0008*/ 	.word	0x0000001b


	//----- nvinfo : EIATTR_FRAME_SIZE
	.align		4
.L_1:
        /*000c*/ 	.byte	0x04, 0x11
        /*000e*/ 	.short	(.L_3 - .L_2)
	.align		4
.L_2:
        /*0010*/ 	.word	index@(_Z11QuantKerneliiPfPiPKf)
        /*0014*/ 	.word	0x00000000


	//----- nvinfo : EIATTR_MIN_STACK_SIZE
	.align		4
.L_3:
        /*0018*/ 	.byte	0x04, 0x12
        /*001a*/ 	.short	(.L_5 - .L_4)
	.align		4
.L_4:
        /*001c*/ 	.word	index@(_Z11QuantKerneliiPfPiPKf)
        /*0020*/ 	.word	0x00000000
.L_5:


//--------------------- .nv.compat                --------------------------
	.section	.nv.compat,"",@"SHT_CUDA_COMPAT_INFO"
	.align	4
        /*0000*/ 	.byte	0x02, 0x09, 0x00, 0x00, 0x02, 0x02, 0x01, 0x00, 0x02, 0x05, 0x05, 0x00, 0x03, 0x07, 0x01, 0x01
        /*0010*/ 	.byte	0x02, 0x03, 0x00, 0x00, 0x02, 0x06, 0x01, 0x00, 0x04, 0x0b, 0x08, 0x00, 0x09, 0x00, 0x00, 0x00
        /*0020*/ 	.byte	0x00, 0x00, 0x00, 0x00


//--------------------- .nv.info._Z11QuantKerneliiPfPiPKf --------------------------
	.section	.nv.info._Z11QuantKerneliiPfPiPKf,"",@"SHT_CUDA_INFO"
	.sectionflags	@""
	.align	4


	//----- nvinfo : EIATTR_CUDA_API_VERSION
	.align		4
        /*0000*/ 	.byte	0x04, 0x37
        /*0002*/ 	.short	(.L_7 - .L_6)
.L_6:
        /*0004*/ 	.word	0x00000082


	//----- nvinfo : EIATTR_KPARAM_INFO
	.align		4
.L_7:
        /*0008*/ 	.byte	0x04, 0x17
        /*000a*/ 	.short	(.L_9 - .L_8)
.L_8:
        /*000c*/ 	.word	0x00000000
        /*0010*/ 	.short	0x0004
        /*0012*/ 	.short	0x0018
        /*0014*/ 	.byte	0x00, 0xf5, 0x21, 0x00


	//----- nvinfo : EIATTR_KPARAM_INFO
	.align		4
.L_9:
        /*0018*/ 	.byte	0x04, 0x17
        /*001a*/ 	.short	(.L_11 - .L_10)
.L_10:
        /*001c*/ 	.word	0x00000000
        /*0020*/ 	.short	0x0003
        /*0022*/ 	.short	0x0010
        /*0024*/ 	.byte	0x00, 0xf5, 0x21, 0x00


	//----- nvinfo : EIATTR_KPARAM_INFO
	.align		4
.L_11:
        /*0028*/ 	.byte	0x04, 0x17
        /*002a*/ 	.short	(.L_13 - .L_12)
.L_12:
        /*002c*/ 	.word	0x00000000
        /*0030*/ 	.short	0x0002
        /*0032*/ 	.short	0x0008
        /*0034*/ 	.byte	0x00, 0xf5, 0x21, 0x00


	//----- nvinfo : EIATTR_KPARAM_INFO
	.align		4
.L_13:
        /*0038*/ 	.byte	0x04, 0x17
        /*003a*/ 	.short	(.L_15 - .L_14)
.L_14:
        /*003c*/ 	.word	0x00000000
        /*0040*/ 	.short	0x0001
        /*0042*/ 	.short	0x0004
        /*0044*/ 	.byte	0x00, 0xf0, 0x11, 0x00


	//----- nvinfo : EIATTR_KPARAM_INFO
	.align		4
.L_15:
        /*0048*/ 	.byte	0x04, 0x17
        /*004a*/ 	.short	(.L_17 - .L_16)
.L_16:
        /*004c*/ 	.word	0x00000000
        /*0050*/ 	.short	0x0000
        /*0052*/ 	.short	0x0000
        /*0054*/ 	.byte	0x00, 0xf0, 0x11, 0x00


	//----- nvinfo : EIATTR_SPARSE_MMA_MASK
	.align		4
.L_17:
        /*0058*/ 	.byte	0x03, 0x50
        /*005a*/ 	.short	0x0000


	//----- nvinfo : EIATTR_MAXREG_COUNT
	.align		4
        /*005c*/ 	.byte	0x03, 0x1b
        /*005e*/ 	.short	0x00ff


	//----- nvinfo : EIATTR_MERCURY_ISA_VERSION
	.align		4
        /*0060*/ 	.byte	0x03, 0x5f
        /*0062*/ 	.short	0x0101


	//----- nvinfo : EIATTR_VRC_CTA_INIT_COUNT
	.align		4
        /*0064*/ 	.byte	0x02, 0x4a
	.zero		1
	.zero		1


	//----- nvinfo : EIATTR_EXIT_INSTR_OFFSETS
	.align		4
        /*0068*/ 	.byte	0x04, 0x1c
        /*006a*/ 	.short	(.L_19 - .L_18)


	//   ....[0]....
.L_18:
        /*006c*/ 	.word	0x000000d0


	//   ....[1]....
        /*0070*/ 	.word	0x000008a0


	//----- nvinfo : EIATTR_CBANK_PARAM_SIZE
	.align		4
.L_19:
        /*0074*/ 	.byte	0x03, 0x19
        /*0076*/ 	.short	0x0020


	//----- nvinfo : EIATTR_PARAM_CBANK
	.align		4
        /*0078*/ 	.byte	0x04, 0x0a
        /*007a*/ 	.short	(.L_21 - .L_20)
	.align		4
.L_20:
        /*007c*/ 	.word	index@(.nv.constant0._Z11QuantKerneliiPfPiPKf)
        /*0080*/ 	.short	0x0380
        /*0082*/ 	.short	0x0020


	//----- nvinfo : EIATTR_SW_WAR
	.align		4
.L_21:
        /*0084*/ 	.byte	0x04, 0x36
        /*0086*/ 	.short	(.L_23 - .L_22)
.L_22:
        /*0088*/ 	.word	0x00000008
.L_23:


//--------------------- .nv.callgraph             --------------------------
	.section	.nv.callgraph,"",@"SHT_CUDA_CALLGRAPH"
	.align	4
	.sectionentsize	8
	.align		4
        /*0000*/ 	.word	0x00000000
	.align		4
        /*0004*/ 	.word	0xffffffff
	.align		4
        /*0008*/ 	.word	0x00000000
	.align		4
        /*000c*/ 	.word	0xfffffffe
	.align		4
        /*0010*/ 	.word	0x00000000
	.align		4
        /*0014*/ 	.word	0xfffffffd
	.align		4
        /*0018*/ 	.word	0x00000000
	.align		4
        /*001c*/ 	.word	0xfffffffc


//--------------------- .text._Z11QuantKerneliiPfPiPKf --------------------------
	.section	.text._Z11QuantKerneliiPfPiPKf,"ax",@progbits
	.align	128
        .global         _Z11QuantKerneliiPfPiPKf
        .type           _Z11QuantKerneliiPfPiPKf,@function
        .size           _Z11QuantKerneliiPfPiPKf,(.L_x_5 - _Z11QuantKerneliiPfPiPKf)
        .other          _Z11QuantKerneliiPfPiPKf,@"STO_CUDA_ENTRY STV_DEFAULT"
_Z11QuantKerneliiPfPiPKf:
.text._Z11QuantKerneliiPfPiPKf:
[----:B------:R-:W-:Y:S01]  /*0000*/  LDC R1, c[0x0][0x37c] ;  /* 0x0000df00ff017b82 */ /* 0x000fe20000000800 */
[----:B------:R-:W0:Y:S07]  /*0010*/  S2R R0, SR_TID.X ;  /* 0x0000000000007919 */ /* 0x000e2e0000002100 */
[----:B------:R-:W0:Y:S01]  /*0020*/  S2UR UR4, SR_CTAID.X ;  /* 0x00000000000479c3 */ /* 0x000e220000002500 */
[----:B------:R-:W1:Y:S07]  /*0030*/  LDCU.64 UR6, c[0x0][0x358] ;  /* 0x00006b00ff0677ac */ /* 0x000e6e0008000a00 */
[----:B------:R-:W0:Y:S08]  /*0040*/  LDC R7, c[0x0][0x360] ;  /* 0x0000d800ff077b82 */ /* 0x000e300000000800 */
[----:B------:R-:W2:Y:S08]  /*0050*/  LDC.64 R2, c[0x0][0x388] ;  /* 0x0000e200ff027b82 */ /* 0x000eb00000000a00 */
[----:B------:R-:W3:Y:S01]  /*0060*/  LDC.64 R4, c[0x0][0x398] ;  /* 0x0000e600ff047b82 */ /* 0x000ee20000000a00 */
[----:B0-----:R-:W-:Y:S01]  /*0070*/  IMAD R0, R7, UR4, R0 ;  /* 0x0000000407007c24 */ /* 0x001fe2000f8e0200 */
[----:B------:R-:W0:Y:S03]  /*0080*/  LDCU UR4, c[0x0][0x380] ;  /* 0x00007000ff0477ac */ /* 0x000e260008000800 */
[----:B--2---:R-:W-:-:S06]  /*0090*/  IMAD.WIDE R2, R0, 0x4, R2 ;  /* 0x0000000400027825 */ /* 0x004fcc00078e0202 */
[----:B-1----:R1:W5:Y:S04]  /*00a0*/  LDG.E R3, desc[UR6][R2.64] ;  /* 0x0000000602037981 */ /* 0x002368000c1e1900 */
[----:B---3--:R1:W5:Y:S01]  /*00b0*/  LDG.E R4, desc[UR6][R4.64] ;  /* 0x0000000604047981 */ /* 0x008362000c1e1900 */
[----:B0-----:R-:W-:-:S13]  /*00c0*/  ISETP.GE.AND P0, PT, R0, UR4, PT ;  /* 0x0000000400007c0c */ /* 0x001fda000bf06270 */
[----:B-1----:R-:W-:Y:S05]  /*00d0*/  @P0 EXIT ;  /* 0x000000000000094d */ /* 0x002fea0003800000 */
[----:B------:R-:W0:Y:S01]  /*00e0*/  LDC R7, c[0x0][0x384] ;  /* 0x0000e100ff077b82 */ /* 0x000e220000000800 */
[----:B-----5:R-:W-:Y:S01]  /*00f0*/  FADD R4, R3, -R4 ;  /* 0x8000000403047221 */ /* 0x020fe20000000000 */
[----:B------:R-:W-:-:S03]  /*0100*/  IMAD.MOV.U32 R2, RZ, RZ, RZ ;  /* 0x000000ffff027224 */ /* 0x000fc600078e00ff */
[----:B------:R-:W-:Y:S01]  /*0110*/  FADD R6, |R4|, -RZ ;  /* 0x800000ff04067221 */ /* 0x000fe20000000200 */
[----:B0-----:R-:W-:-:S13]  /*0120*/  ISETP.GE.AND P0, PT, R7, 0x2, PT ;  /* 0x000000020700780c */ /* 0x001fda0003f06270 */
[----:B------:R-:W-:Y:S05]  /*0130*/  @!P0 BRA `(.L_x_0) ;  /* 0x0000000400cc8947 */ /* 0x000fea0003800000 */
[C---:B------:R-:W-:Y:S02]  /*0140*/  VIADD R2, R7.reuse, 0xfffffffe ;  /* 0xfffffffe07027836 */ /* 0x040fe40000000000 */
[----:B------:R-:W-:Y:S02]  /*0150*/  VIADD R7, R7, 0xffffffff ;  /* 0xffffffff07077836 */ /* 0x000fe40000000000 */
[----:B------:R-:W-:Y:S01]  /*0160*/  IMAD.MOV.U32 R5, RZ, RZ, 0x1 ;  /* 0x00000001ff057424 */ /* 0x000fe200078e00ff */
[----:B------:R-:W-:Y:S01]  /*0170*/  ISETP.GE.U32.AND P0, PT, R2, 0x7, PT ;  /* 0x000000070200780c */ /* 0x000fe20003f06070 */
[----:B------:R-:W-:Y:S01]  /*0180*/  IMAD.MOV.U32 R2, RZ, RZ, RZ ;  /* 0x000000ffff027224 */ /* 0x000fe200078e00ff */
[----:B------:R-:W-:-:S11]  /*0190*/  LOP3.LUT R15, R7, 0x7, RZ, 0xc0, !PT ;  /* 0x00000007070f7812 */ /* 0x000fd600078ec0ff */
[----:B------:R-:W-:Y:S05]  /*01a0*/  @!P0 BRA `(.L_x_1) ;  /* 0x0000000000d88947 */ /* 0x000fea0003800000 */
[----:B------:R-:W0:Y:S01]  /*01b0*/  LDCU.64 UR4, c[0x0][0x398] ;  /* 0x00007300ff0477ac */ /* 0x000e220008000a00 */
[----:B------:R-:W-:Y:S01]  /*01c0*/  LOP3.LUT R9, R7, 0xfffffff8, RZ, 0xc0, !PT ;  /* 0xfffffff807097812 */ /* 0x000fe200078ec0ff */
[----:B------:R-:W-:Y:S02]  /*01d0*/  IMAD.MOV.U32 R8, RZ, RZ, RZ ;  /* 0x000000ffff087224 */ /* 0x000fe400078e00ff */
[----:B------:R-:W-:Y:S01]  /*01e0*/  IMAD.MOV.U32 R2, RZ, RZ, RZ ;  /* 0x000000ffff027224 */ /* 0x000fe200078e00ff */
[----:B0-----:R-:W-:-:S04]  /*01f0*/  UIADD3 UR4, UP0, UPT, UR4, 0x10, URZ ;  /* 0x0000001004047890 */ /* 0x001fc8000ff1e0ff */
[----:B------:R-:W-:Y:S02]  /*0200*/  UIADD3.X UR5, UPT, UPT, URZ, UR5, URZ, UP0, !UPT ;  /* 0x00000005ff057290 */ /* 0x000fe400087fe4ff */
[----:B------:R-:W-:-:S04]  /*0210*/  IMAD.U32 R4, RZ, RZ, UR4 ;  /* 0x00000004ff047e24 */ /* 0x000fc8000f8e00ff */
[----:B------:R-:W-:-:S07]  /*0220*/  IMAD.U32 R5, RZ, RZ, UR5 ;  /* 0x00000005ff057e24 */ /* 0x000fce000f8e00ff */
.L_x_2:
[----:B------:R-:W2:Y:S04]  /*0230*/  LDG.E R14, desc[UR6][R4.64+-0xc] ;  /* 0xfffff406040e7981 */ /* 0x000ea8000c1e1900 */
[----:B------:R-:W3:Y:S04]  /*0240*/  LDG.E R16, desc[UR6][R4.64+-0x8] ;  /* 0xfffff80604107981 */ /* 0x000ee8000c1e1900 */
[----:B------:R-:W4:Y:S04]  /*0250*/  LDG.E R18, desc[UR6][R4.64+-0x4] ;  /* 0xfffffc0604127981 */ /* 0x000f28000c1e1900 */
[----:B------:R-:W5:Y:S04]  /*0260*/  LDG.E R20, desc[UR6][R4.64] ;  /* 0x0000000604147981 */ /* 0x000f68000c1e1900 */
[----:B------:R-:W5:Y:S04]  /*0270*/  LDG.E R22, desc[UR6][R4.64+0x4] ;  /* 0x0000040604167981 */ /* 0x000f68000c1e1900 */
[----:B------:R-:W5:Y:S04]  /*0280*/  LDG.E R24, desc[UR6][R4.64+0x8] ;  /* 0x0000080604187981 */ /* 0x000f68000c1e1900 */
[----:B------:R-:W5:Y:S04]  /*0290*/  LDG.E R12, desc[UR6][R4.64+0xc] ;  /* 0x00000c06040c7981 */ /* 0x000f68000c1e1900 */
[----:B------:R0:W5:Y:S01]  /*02a0*/  LDG.E R10, desc[UR6][R4.64+0x10] ;  /* 0x00001006040a7981 */ /* 0x000162000c1e1900 */
[C---:B--2---:R-:W-:Y:S01]  /*02b0*/  FADD R11, R3.reuse, -R14 ;  /* 0x8000000e030b7221 */ /* 0x044fe20000000000 */
[----:B---3--:R-:W-:-:S04]  /*02c0*/  FADD R13, R3, -R16 ;  /* 0x80000010030d7221 */ /* 0x008fc80000000000 */
[----:B------:R-:W-:-:S04]  /*02d0*/  FSETP.GEU.AND P4, PT, |R11|, R6, PT ;  /* 0x000000060b00720b */ /* 0x000fc80003f8e200 */
[----:B------:R-:W-:Y:S01]  /*02e0*/  FSEL R6, |R11|, R6, !P4 ;  /* 0x000000060b067208 */ /* 0x000fe20006000200 */
[----:B----4-:R-:W-:-:S03]  /*02f0*/  FADD R11, R3, -R18 ;  /* 0x80000012030b7221 */ /* 0x010fc60000000000 */
[----:B------:R-:W-:-:S04]  /*0300*/  FSETP.GEU.AND P0, PT, |R13|, R6, PT ;  /* 0x000000060d00720b */ /* 0x000fc80003f0e200 */
[----:B------:R-:W-:Y:S01]  /*0310*/  FSEL R6, |R13|, R6, !P0 ;  /* 0x000000060d067208 */ /* 0x000fe20004000200 */
[----:B-----5:R-:W-:Y:S01]  /*0320*/  FADD R13, R3, -R20 ;  /* 0x80000014030d7221 */ /* 0x020fe20000000000 */
[----:B------:R-:W-:Y:S02]  /*0330*/  @!P4 VIADD R2, R8, 0x1 ;  /* 0x000000010802c836 */ /* 0x000fe40000000000 */
[----:B------:R-:W-:-:S04]  /*0340*/  FSETP.GEU.AND P1, PT, |R11|, R6, PT ;  /* 0x000000060b00720b */ /* 0x000fc80003f2e200 */
[----:B------:R-:W-:Y:S01]  /*0350*/  FSEL R6, |R11|, R6, !P1 ;  /* 0x000000060b067208 */ /* 0x000fe20004800200 */
[----:B------:R-:W-:Y:S01]  /*0360*/  FADD R11, R3, -R22 ;  /* 0x80000016030b7221 */ /* 0x000fe20000000000 */
        /* <DEDUP_REMOVED lines=8> */
[----:B------:R-:W-:Y:S01]  /*03f0*/  @!P2 VIADD R2, R8, 0x4 ;  /* 0x000000040802a836 */ /* 0x000fe20000000000 */
[----:B0-----:R-:W-:Y:S02]  /*0400*/  IADD3 R4, P2, PT, R4, 0x20, RZ ;  /* 0x0000002004047810 */ /* 0x001fe40007f5e0ff */
[----:B------:R-:W-:-:S03]  /*0410*/  FSETP.GEU.AND P4, PT, |R13|, R6, PT ;  /* 0x000000060d00720b */ /* 0x000fc60003f8e200 */
[----:B------:R-:W-:Y:S01]  /*0420*/  IMAD.X R5, RZ, RZ, R5, P2 ;  /* 0x000000ffff057224 */ /* 0x000fe200010e0605 */
[----:B------:R-:W-:Y:S01]  /*0430*/  FSEL R6, |R13|, R6, !P4 ;  /* 0x000000060d067208 */ /* 0x000fe20006000200 */
[----:B------:R-:W-:Y:S01]  /*0440*/  FADD R13, R3, -R10 ;  /* 0x8000000a030d7221 */ /* 0x000fe20000000000 */
[----:B------:R-:W-:Y:S02]  /*0450*/  @!P3 IADD3 R2, PT, PT, R8, 0x5, RZ ;  /* 0x000000050802b810 */ /* 0x000fe40007ffe0ff */
[----:B------:R-:W-:-:S04]  /*0460*/  FSETP.GEU.AND P0, PT, |R11|, R6, PT ;  /* 0x000000060b00720b */ /* 0x000fc80003f0e200 */
[----:B------:R-:W-:Y:S01]  /*0470*/  FSEL R6, |R11|, R6, !P0 ;  /* 0x000000060b067208 */ /* 0x000fe20004000200 */
[----:B------:R-:W-:-:S08]  /*0480*/  @!P4 VIADD R2, R8, 0x6 ;  /* 0x000000060802c836 */ /* 0x000fd00000000000 */
[C---:B------:R-:W-:Y:S01]  /*0490*/  @!P0 VIADD R2, R8.reuse, 0x7 ;  /* 0x0000000708028836 */ /* 0x040fe20000000000 */
[----:B------:R-:W-:Y:S01]  /*04a0*/  FSETP.GEU.AND P0, PT, |R13|, R6, PT ;  /* 0x000000060d00720b */ /* 0x000fe20003f0e200 */
[----:B------:R-:W-:-:S03]  /*04b0*/  VIADD R8, R8, 0x8 ;  /* 0x0000000808087836 */ /* 0x000fc60000000000 */
[----:B------:R-:W-:Y:S02]  /*04c0*/  FSEL R6, |R13|, R6, !P0 ;  /* 0x000000060d067208 */ /* 0x000fe40004000200 */
[C---:B------:R-:W-:Y:S02]  /*04d0*/  ISETP.NE.AND P1, PT, R8.reuse, R9, PT ;  /* 0x000000090800720c */ /* 0x040fe40003f25270 */
[----:B------:R-:W-:-:S11]  /*04e0*/  SEL R2, R8, R2, !P0 ;  /* 0x0000000208027207 */ /* 0x000fd60004000000 */
[----:B------:R-:W-:Y:S05]  /*04f0*/  @P1 BRA `(.L_x_2) ;  /* 0xfffffffc004c1947 */ /* 0x000fea000383ffff */
[----:B------:R-:W-:-:S07]  /*0500*/  VIADD R5, R8, 0x1 ;  /* 0x0000000108057836 */ /* 0x000fce0000000000 */
.L_x_1:
[----:B------:R-:W-:-:S13]  /*0510*/  ISETP.NE.AND P0, PT, R15, RZ, PT ;  /* 0x000000ff0f00720c */ /* 0x000fda0003f05270 */
[----:B------:R-:W-:Y:S05]  /*0520*/  @!P0 BRA `(.L_x_0) ;  /* 0x0000000000d08947 */ /* 0x000fea0003800000 */
[----:B------:R-:W-:Y:S02]  /*0530*/  ISETP.GE.U32.AND P1, PT, R15, 0x4, PT ;  /* 0x000000040f00780c */ /* 0x000fe40003f26070 */
[----:B------:R-:W-:-:S04]  /*0540*/  LOP3.LUT R16, R7, 0x3, RZ, 0xc0, !PT ;  /* 0x0000000307107812 */ /* 0x000fc800078ec0ff */
[----:B------:R-:W-:-:S07]  /*0550*/  ISETP.NE.AND P0, PT, R16, RZ, PT ;  /* 0x000000ff1000720c */ /* 0x000fce0003f05270 */
[----:B------:R-:W-:Y:S06]  /*0560*/  @!P1 BRA `(.L_x_3) ;  /* 0x00000000005c9947 */ /* 0x000fec0003800000 */
[----:B------:R-:W0:Y:S02]  /*0570*/  LDC.64 R8, c[0x0][0x398] ;  /* 0x0000e600ff087b82 */ /* 0x000e240000000a00 */
[----:B0-----:R-:W-:-:S05]  /*0580*/  IMAD.WIDE.U32 R8, R5, 0x4, R8 ;  /* 0x0000000405087825 */ /* 0x001fca00078e0008 */
[----:B------:R-:W2:Y:S04]  /*0590*/  LDG.E R4, desc[UR6][R8.64] ;  /* 0x0000000608047981 */ /* 0x000ea8000c1e1900 */
[----:B------:R-:W3:Y:S04]  /*05a0*/  LDG.E R10, desc[UR6][R8.64+0x4] ;  /* 0x00000406080a7981 */ /* 0x000ee8000c1e1900 */
[----:B------:R-:W4:Y:S04]  /*05b0*/  LDG.E R12, desc[UR6][R8.64+0x8] ;  /* 0x00000806080c7981 */ /* 0x000f28000c1e1900 */
[----:B------:R-:W5:Y:S01]  /*05c0*/  LDG.E R14, desc[UR6][R8.64+0xc] ;  /* 0x00000c06080e7981 */ /* 0x000f62000c1e1900 */
[C---:B--2---:R-:W-:Y:S01]  /*05d0*/  FADD R11, R3.reuse, -R4 ;  /* 0x80000004030b7221 */ /* 0x044fe20000000000 */
[----:B---3--:R-:W-:-:S04]  /*05e0*/  FADD R13, R3, -R10 ;  /* 0x8000000a030d7221 */ /* 0x008fc80000000000 */
[----:B------:R-:W-:-:S04]  /*05f0*/  FSETP.GEU.AND P1, PT, |R11|, R6, PT ;  /* 0x000000060b00720b */ /* 0x000fc80003f2e200 */
[----:B------:R-:W-:Y:S01]  /*0600*/  FSEL R6, |R11|, R6, !P1 ;  /* 0x000000060b067208 */ /* 0x000fe20004800200 */
[----:B----4-:R-:W-:Y:S01]  /*0610*/  FADD R11, R3, -R12 ;  /* 0x8000000c030b7221 */ /* 0x010fe20000000000 */
[----:B------:R-:W-:Y:S02]  /*0620*/  SEL R2, R5, R2, !P1 ;  /* 0x0000000205027207 */ /* 0x000fe40004800000 */
[----:B------:R-:W-:-:S04]  /*0630*/  FSETP.GEU.AND P2, PT, |R13|, R6, PT ;  /* 0x000000060d00720b */ /* 0x000fc80003f4e200 */
[----:B------:R-:W-:Y:S01]  /*0640*/  FSEL R6, |R13|, R6, !P2 ;  /* 0x000000060d067208 */ /* 0x000fe20005000200 */
[----:B-----5:R-:W-:-:S03]  /*0650*/  FADD R13, R3, -R14 ;  /* 0x8000000e030d7221 */ /* 0x020fc60000000000 */
[----:B------:R-:W-:-:S04]  /*0660*/  FSETP.GEU.AND P3, PT, |R11|, R6, PT ;  /* 0x000000060b00720b */ /* 0x000fc80003f6e200 */
[----:B------:R-:W-:Y:S01]  /*0670*/  FSEL R6, |R11|, R6, !P3 ;  /* 0x000000060b067208 */ /* 0x000fe20005800200 */
[----:B------:R-:W-:-:S03]  /*0680*/  @!P2 VIADD R2, R5, 0x1 ;  /* 0x000000010502a836 */ /* 0x000fc60000000000 */
[----:B------:R-:W-:-:S04]  /*0690*/  FSETP.GEU.AND P4, PT, |R13|, R6, PT ;  /* 0x000000060d00720b */ /* 0x000fc80003f8e200 */
[----:B------:R-:W-:Y:S02]  /*06a0*/  FSEL R6, |R13|, R6, !P4 ;  /* 0x000000060d067208 */ /* 0x000fe40006000200 */
[----:B------:R-:W-:-:S07]  /*06b0*/  @!P3 IADD3 R2, PT, PT, R5, 0x2, RZ ;  /* 0x000000020502b810 */ /* 0x000fce0007ffe0ff */
[C---:B------:R-:W-:Y:S02]  /*06c0*/  @!P4 VIADD R2, R5.reuse, 0x3 ;  /* 0x000000030502c836 */ /* 0x040fe40000000000 */
[----:B------:R-:W-:-:S07]  /*06d0*/  VIADD R5, R5, 0x4 ;  /* 0x0000000405057836 */ /* 0x000fce0000000000 */
.L_x_3:
[----:B------:R-:W-:Y:S05]  /*06e0*/  @!P0 BRA `(.L_x_0) ;  /* 0x0000000000608947 */ /* 0x000fea0003800000 */
[----:B------:R-:W-:-:S13]  /*06f0*/  ISETP.NE.AND P0, PT, R16, 0x1, PT ;  /* 0x000000011000780c */ /* 0x000fda0003f05270 */
[----:B------:R-:W0:Y:S02]  /*0700*/  @P0 LDC.64 R8, c[0x0][0x398] ;  /* 0x0000e600ff080b82 */ /* 0x000e240000000a00 */
[----:B0-----:R-:W-:-:S05]  /*0710*/  @P0 IMAD.WIDE.U32 R8, R5, 0x4, R8 ;  /* 0x0000000405080825 */ /* 0x001fca00078e0008 */
[----:B------:R-:W2:Y:S04]  /*0720*/  @P0 LDG.E R4, desc[UR6][R8.64] ;  /* 0x0000000608040981 */ /* 0x000ea8000c1e1900 */
[----:B------:R-:W3:Y:S01]  /*0730*/  @P0 LDG.E R12, desc[UR6][R8.64+0x4] ;  /* 0x00000406080c0981 */ /* 0x000ee2000c1e1900 */
[----:B------:R-:W-:-:S04]  /*0740*/  LOP3.LUT R7, R7, 0x1, RZ, 0xc0, !PT ;  /* 0x0000000107077812 */ /* 0x000fc800078ec0ff */
[----:B------:R-:W-:-:S13]  /*0750*/  ISETP.NE.U32.AND P1, PT, R7, 0x1, PT ;  /* 0x000000010700780c */ /* 0x000fda0003f25070 */
[----:B------:R-:W0:Y:S01]  /*0760*/  @!P1 LDC.64 R10, c[0x0][0x398] ;  /* 0x0000e600ff0a9b82 */ /* 0x000e220000000a00 */
[C---:B--2---:R-:W-:Y:S01]  /*0770*/  @P0 FADD R7, R3.reuse, -R4 ;  /* 0x8000000403070221 */ /* 0x044fe20000000000 */
[----:B---3--:R-:W-:-:S04]  /*0780*/  @P0 FADD R12, R3, -R12 ;  /* 0x8000000c030c0221 */ /* 0x008fc80000000000 */
[----:B------:R-:W-:-:S04]  /*0790*/  @P0 FSETP.GEU.AND P2, PT, |R7|, R6, PT ;  /* 0x000000060700020b */ /* 0x000fc80003f4e200 */
[----:B------:R-:W-:Y:S02]  /*07a0*/  @P0 FSEL R7, |R7|, R6, !P2 ;  /* 0x0000000607070208 */ /* 0x000fe40005000200 */
[----:B------:R-:W-:Y:S02]  /*07b0*/  @P0 SEL R4, R5, R2, !P2 ;  /* 0x0000000205040207 */ /* 0x000fe40005000000 */
[----:B------:R-:W-:-:S13]  /*07c0*/  FSETP.GEU.OR P3, PT, |R12|, R7, !P0 ;  /* 0x000000070c00720b */ /* 0x000fda000476e600 */
[C---:B------:R-:W-:Y:S02]  /*07d0*/  @!P3 VIADD R4, R5.reuse, 0x1 ;  /* 0x000000010504b836 */ /* 0x040fe40000000000 */
[----:B------:R-:W-:-:S04]  /*07e0*/  @P0 VIADD R5, R5, 0x2 ;  /* 0x0000000205050836 */ /* 0x000fc80000000000 */
[----:B0-----:R-:W-:-:S06]  /*07f0*/  @!P1 IMAD.WIDE.U32 R8, R5, 0x4, R10 ;  /* 0x0000000405089825 */ /* 0x001fcc00078e000a */
[----:B------:R-:W2:Y:S01]  /*0800*/  @!P1 LDG.E R8, desc[UR6][R8.64] ;  /* 0x0000000608089981 */ /* 0x000ea2000c1e1900 */
[----:B------:R-:W-:Y:S01]  /*0810*/  @P0 FSETP.GEU.AND P2, PT, |R12|, R7, PT ;  /* 0x000000070c00020b */ /* 0x000fe20003f4e200 */
[----:B------:R-:W-:-:S03]  /*0820*/  @P0 IMAD.MOV.U32 R2, RZ, RZ, R4 ;  /* 0x000000ffff020224 */ /* 0x000fc600078e0004 */
[----:B------:R-:W-:Y:S01]  /*0830*/  @P0 FSEL R6, |R12|, R7, !P2 ;  /* 0x000000070c060208 */ /* 0x000fe20005000200 */
[----:B--2---:R-:W-:-:S05]  /*0840*/  @!P1 FADD R3, R3, -R8 ;  /* 0x8000000803039221 */ /* 0x004fca0000000000 */
[----:B------:R-:W-:-:S04]  /*0850*/  @!P1 FSETP.GEU.AND P2, PT, |R3|, R6, PT ;  /* 0x000000060300920b */ /* 0x000fc80003f4e200 */
[----:B------:R-:W-:-:S09]  /*0860*/  @!P1 SEL R2, R5, R2, !P2 ;  /* 0x0000000205029207 */ /* 0x000fd20005000000 */
.L_x_0:
[----:B------:R-:W0:Y:S02]  /*0870*/  LDC.64 R4, c[0x0][0x390] ;  /* 0x0000e400ff047b82 */ /* 0x000e240000000a00 */
[----:B0-----:R-:W-:-:S05]  /*0880*/  IMAD.WIDE R4, R0, 0x4, R4 ;  /* 0x0000000400047825 */ /* 0x001fca00078e0204 */
[----:B------:R-:W-:Y:S01]  /*0890*/  STG.E desc[UR6][R4.64], R2 ;  /* 0x0000000204007986 */ /* 0x000fe2000c101906 */
[----:B------:R-:W-:Y:S05]  /*08a0*/  EXIT ;  /* 0x000000000000794d */ /* 0x000fea0003800000 */
.L_x_4:
[----:B------:R-:W-:-:S00]  /*08b0*/  BRA `(.L_x_4) ;  /* 0xfffffffc00fc7947 */ /* 0x000fc0000383ffff */
[----:B------:R-:W-:-:S00]  /*08c0*/  NOP ;  /* 0x0000000000007918 */ /* 0x000fc00000000000 */
        /* <DEDUP_REMOVED lines=11> */
.L_x_5:


//--------------------- .nv.shared.reserved.0     --------------------------
	.section	.nv.shared.reserved.0,"aw",@nobits
	.weak		__nv_reservedSMEM_offset_0_alias
	.size		__nv_reservedSMEM_offset_0_alias, 0, 64
	.other		__nv_reservedSMEM_offset_0_alias,@"STO_CUDA_RESERVED_SHARED STV_DEFAULT"
__nv_reservedSMEM_offset_0_alias:
	.zero		0
	.zero		64


//--------------------- .nv.constant0._Z11QuantKerneliiPfPiPKf --------------------------
	.section	.nv.constant0._Z11QuantKerneliiPfPiPKf,"a",@progbits
	.sectionflags	@""
	.align	4
.nv.constant0._Z11QuantKerneliiPfPiPKf:
	.zero		928


//--------------------- SYMBOLS --------------------------

	.type		.nv.reservedSmem.offset0,@object
	.size		.nv.reservedSmem.offset0,0x4
